//
// Generated by NVIDIA NVVM Compiler
//
// Compiler Build ID: CL-36424714
// Cuda compilation tools, release 13.0, V13.0.88
// Based on NVVM 20.0.0
//

.version 9.0
.target sm_100
.address_size 64

	// .globl	_Z12vecAddDoublePKdS0_Pdi

.visible .entry _Z12vecAddDoublePKdS0_Pdi(
	.param .u64 .ptr .align 1 _Z12vecAddDoublePKdS0_Pdi_param_0,
	.param .u64 .ptr .align 1 _Z12vecAddDoublePKdS0_Pdi_param_1,
	.param .u64 .ptr .align 1 _Z12vecAddDoublePKdS0_Pdi_param_2,
	.param .u32 _Z12vecAddDoublePKdS0_Pdi_param_3
)
{
	.reg .pred 	%p<2>;
	.reg .b32 	%r<6>;
	.reg .b64 	%rd<11>;
	.reg .b64 	%fd<4>;

	ld.param.u64 	%rd1, [_Z12vecAddDoublePKdS0_Pdi_param_0];
	ld.param.u64 	%rd2, [_Z12vecAddDoublePKdS0_Pdi_param_1];
	ld.param.u64 	%rd3, [_Z12vecAddDoublePKdS0_Pdi_param_2];
	ld.param.u32 	%r2, [_Z12vecAddDoublePKdS0_Pdi_param_3];
	mov.u32 	%r3, %ntid.x;
	mov.u32 	%r4, %ctaid.x;
	mov.u32 	%r5, %tid.x;
	mad.lo.s32 	%r1, %r3, %r4, %r5;
	setp.ge.s32 	%p1, %r1, %r2;
	@%p1 bra 	$L__BB0_2;
	cvta.to.global.u64 	%rd4, %rd1;
	cvta.to.global.u64 	%rd5, %rd2;
	cvta.to.global.u64 	%rd6, %rd3;
	mul.wide.s32 	%rd7, %r1, 8;
	add.s64 	%rd8, %rd4, %rd7;
	ld.global.f64 	%fd1, [%rd8];
	add.s64 	%rd9, %rd5, %rd7;
	ld.global.f64 	%fd2, [%rd9];
	add.f64 	%fd3, %fd1, %fd2;
	add.s64 	%rd10, %rd6, %rd7;
	st.global.f64 	[%rd10], %fd3;
$L__BB0_2:
	ret;

}


// ===== COMPILED SASS (sm_100) =====

	.target	sm_100

	.elftype	@"ET_EXEC"


//--------------------- .note.nv.tkinfo           --------------------------
	.section	.note.nv.tkinfo,"",@"SHT_NOTE"
	.sectionflags	@"SHF_NOTE_NV_TKINFO"
	.tkinfo
        /*0018*/ 	.word	0x00000002
        /*0030*/ 	.string	""
        /*0030*/ 	.string	"ptxas"
        /*0030*/ 	.string	"Cuda compilation tools, release 13.0, V13.0.88"
        /*0030*/ 	.string	"Build cuda_13.0.r13.0/compiler.36424714_0"
        /*0030*/ 	.string	"-arch sm_100 -m 64 "



//--------------------- .note.nv.cuinfo           --------------------------
	.section	.note.nv.cuinfo,"",@"SHT_NOTE"
	.sectionflags	@"SHF_NOTE_NV_CUINFO"
        /*0018*/ 	.short	0x0002
        /*001a*/ 	.short	0x0064
        /*001c*/ 	.short	0x0082
	.zero		2


//--------------------- .nv.info                  --------------------------
	.section	.nv.info,"",@"SHT_CUDA_INFO"
	.align	4


	//----- nvinfo : EIATTR_REGCOUNT
	.align		4
        /*0000*/ 	.byte	0x04, 0x2f
        /*0002*/ 	.short	(.L_1 - .L_0)
	.align		4
.L_0:
        /*0004*/ 	.word	index@(_Z12vecAddDoublePKdS0_Pdi)
        /*0008*/ 	.word	0x0000000e


	//----- nvinfo : EIATTR_FRAME_SIZE
	.align		4
.L_1:
        /*000c*/ 	.byte	0x04, 0x11
        /*000e*/ 	.short	(.L_3 - .L_2)
	.align		4
.L_2:
        /*0010*/ 	.word	index@(_Z12vecAddDoublePKdS0_Pdi)
        /*0014*/ 	.word	0x00000000


	//----- nvinfo : EIATTR_MIN_STACK_SIZE
	.align		4
.L_3:
        /*0018*/ 	.byte	0x04, 0x12
        /*001a*/ 	.short	(.L_5 - .L_4)
	.align		4
.L_4:
        /*001c*/ 	.word	index@(_Z12vecAddDoublePKdS0_Pdi)
        /*0020*/ 	.word	0x00000000
.L_5:


//--------------------- .nv.compat                --------------------------
	.section	.nv.compat,"",@"SHT_CUDA_COMPAT_INFO"
	.align	4
        /*0000*/ 	.byte	0x02, 0x09, 0x00, 0x00, 0x02, 0x02, 0x01, 0x00, 0x02, 0x05, 0x05, 0x00, 0x03, 0x07, 0x01, 0x01
        /*0010*/ 	.byte	0x02, 0x03, 0x00, 0x00, 0x02, 0x06, 0x01, 0x00, 0x04, 0x0b, 0x08, 0x00, 0x01, 0x00, 0x00, 0x00
        /*0020*/ 	.byte	0x00, 0x00, 0x00, 0x00


//--------------------- .nv.info._Z12vecAddDoublePKdS0_Pdi --------------------------
	.section	.nv.info._Z12vecAddDoublePKdS0_Pdi,"",@"SHT_CUDA_INFO"
	.sectionflags	@""
	.align	4


	//----- nvinfo : EIATTR_CUDA_API_VERSION
	.align		4
        /*0000*/ 	.byte	0x04, 0x37
        /*0002*/ 	.short	(.L_7 - .L_6)
.L_6:
        /*0004*/ 	.word	0x00000082


	//----- nvinfo : EIATTR_KPARAM_INFO
	.align		4
.L_7:
        /*0008*/ 	.byte	0x04, 0x17
        /*000a*/ 	.short	(.L_9 - .L_8)
.L_8:
        /*000c*/ 	.word	0x00000000
        /*0010*/ 	.short	0x0003
        /*0012*/ 	.short	0x0018
        /*0014*/ 	.byte	0x00, 0xf0, 0x11, 0x00


	//----- nvinfo : EIATTR_KPARAM_INFO
	.align		4
.L_9:
        /*0018*/ 	.byte	0x04, 0x17
        /*001a*/ 	.short	(.L_11 - .L_10)
.L_10:
        /*001c*/ 	.word	0x00000000
        /*0020*/ 	.short	0x0002
        /*0022*/ 	.short	0x0010
        /*0024*/ 	.byte	0x00, 0xf5, 0x21, 0x00


	//----- nvinfo : EIATTR_KPARAM_INFO
	.align		4
.L_11:
        /*0028*/ 	.byte	0x04, 0x17
        /*002a*/ 	.short	(.L_13 - .L_12)
.L_12:
        /*002c*/ 	.word	0x00000000
        /*0030*/ 	.short	0x0001
        /*0032*/ 	.short	0x0008
        /*0034*/ 	.byte	0x00, 0xf5, 0x21, 0x00


	//----- nvinfo : EIATTR_KPARAM_INFO
	.align		4
.L_13:
        /*0038*/ 	.byte	0x04, 0x17
        /*003a*/ 	.short	(.L_15 - .L_14)
.L_14:
        /*003c*/ 	.word	0x00000000
        /*0040*/ 	.short	0x0000
        /*0042*/ 	.short	0x0000
        /*0044*/ 	.byte	0x00, 0xf5, 0x21, 0x00


	//----- nvinfo : EIATTR_SPARSE_MMA_MASK
	.align		4
.L_15:
        /*0048*/ 	.byte	0x03, 0x50
        /*004a*/ 	.short	0x0000


	//----- nvinfo : EIATTR_MAXREG_COUNT
	.align		4
        /*004c*/ 	.byte	0x03, 0x1b
        /*004e*/ 	.short	0x00ff


	//----- nvinfo : EIATTR_MERCURY_ISA_VERSION
	.align		4
        /*0050*/ 	.byte	0x03, 0x5f
        /*0052*/ 	.short	0x0101


	//----- nvinfo : EIATTR_VRC_CTA_INIT_COUNT
	.align		4
        /*0054*/ 	.byte	0x02, 0x4a
	.zero		1
	.zero		1


	//----- nvinfo : EIATTR_EXIT_INSTR_OFFSETS
	.align		4
        /*0058*/ 	.byte	0x04, 0x1c
        /*005a*/ 	.short	(.L_17 - .L_16)


	//   ....[0]....
.L_16:
        /*005c*/ 	.word	0x00000070


	//   ....[1]....
        /*0060*/ 	.word	0x00000130


	//----- nvinfo : EIATTR_CBANK_PARAM_SIZE
	.align		4
.L_17:
        /*0064*/ 	.byte	0x03, 0x19
        /*0066*/ 	.short	0x001c


	//----- nvinfo : EIATTR_PARAM_CBANK
	.align		4
        /*0068*/ 	.byte	0x04, 0x0a
        /*006a*/ 	.short	(.L_19 - .L_18)
	.align		4
.L_18:
        /*006c*/ 	.word	index@(.nv.constant0._Z12vecAddDoublePKdS0_Pdi)
        /*0070*/ 	.short	0x0380
        /*0072*/ 	.short	0x001c


	//----- nvinfo : EIATTR_SW_WAR
	.align		4
.L_19:
        /*0074*/ 	.byte	0x04, 0x36
        /*0076*/ 	.short	(.L_21 - .L_20)
.L_20:
        /*0078*/ 	.word	0x00000008
.L_21:


//--------------------- .nv.callgraph             --------------------------
	.section	.nv.callgraph,"",@"SHT_CUDA_CALLGRAPH"
	.align	4
	.sectionentsize	8
	.align		4
        /*0000*/ 	.word	0x00000000
	.align		4
        /*0004*/ 	.word	0xffffffff
	.align		4
        /*0008*/ 	.word	0x00000000
	.align		4
        /*000c*/ 	.word	0xfffffffe
	.align		4
        /*0010*/ 	.word	0x00000000
	.align		4
        /*0014*/ 	.word	0xfffffffd
	.align		4
        /*0018*/ 	.word	0x00000000
	.align		4
        /*001c*/ 	.word	0xfffffffc


//--------------------- .text._Z12vecAddDoublePKdS0_Pdi --------------------------
	.section	.text._Z12vecAddDoublePKdS0_Pdi,"ax",@progbits
	.align	128
        .global         _Z12vecAddDoublePKdS0_Pdi
        .type           _Z12vecAddDoublePKdS0_Pdi,@function
        .size           _Z12vecAddDoublePKdS0_Pdi,(.L_x_1 - _Z12vecAddDoublePKdS0_Pdi)
        .other          _Z12vecAddDoublePKdS0_Pdi,@"STO_CUDA_ENTRY STV_DEFAULT"
_Z12vecAddDoublePKdS0_Pdi:
.text._Z12vecAddDoublePKdS0_Pdi:
[----:B------:R-:W-:Y:S01]  /*0000*/  LDC R1, c[0x0][0x37c] ;  /* 0x0000df00ff017b82 */ /* 0x000fe20000000800 */
[----:B------:R-:W0:Y:S01]  /*0010*/  S2R R11, SR_CTAID.X ;  /* 0x00000000000b7919 */ /* 0x000e220000002500 */
[----:B------:R-:W0:Y:S01]  /*0020*/  LDCU UR4, c[0x0][0x360] ;  /* 0x00006c00ff0477ac */ /* 0x000e220008000800 */
[----:B------:R-:W0:Y:S01]  /*0030*/  S2R R0, SR_TID.X ;  /* 0x0000000000007919 */ /* 0x000e220000002100 */
[----:B------:R-:W1:Y:S01]  /*0040*/  LDCU UR5, c[0x0][0x398] ;  /* 0x00007300ff0577ac */ /* 0x000e620008000800 */
[----:B0-----:R-:W-:-:S05]  /*0050*/  IMAD R11, R11, UR4, R0 ;  /* 0x000000040b0b7c24 */ /* 0x001fca000f8e0200 */
[----:B-1----:R-:W-:-:S13]  /*0060*/  ISETP.GE.AND P0, PT, R11, UR5, PT ;  /* 0x000000050b007c0c */ /* 0x002fda000bf06270 */
[----:B------:R-:W-:Y:S05]  /*0070*/  @P0 EXIT ;  /* 0x000000000000094d */ /* 0x000fea0003800000 */
[----:B------:R-:W0:Y:S01]  /*0080*/  LDC.64 R2, c[0x0][0x380] ;  /* 0x0000e000ff027b82 */ /* 0x000e220000000a00 */
[----:B------:R-:W1:Y:S07]  /*0090*/  LDCU.64 UR4, c[0x0][0x358] ;  /* 0x00006b00ff0477ac */ /* 0x000e6e0008000a00 */
[----:B------:R-:W2:Y:S08]  /*00a0*/  LDC.64 R4, c[0x0][0x388] ;  /* 0x0000e200ff047b82 */ /* 0x000eb00000000a00 */
[----:B------:R-:W3:Y:S01]  /*00b0*/  LDC.64 R8, c[0x0][0x390] ;  /* 0x0000e400ff087b82 */ /* 0x000ee20000000a00 */
[----:B0-----:R-:W-:-:S06]  /*00c0*/  IMAD.WIDE R2, R11, 0x8, R2 ;  /* 0x000000080b027825 */ /* 0x001fcc00078e0202 */
[----:B-1----:R-:W4:Y:S01]  /*00d0*/  LDG.E.64 R2, desc[UR4][R2.64] ;  /* 0x0000000402027981 */ /* 0x002f22000c1e1b00 */
[----:B--2---:R-:W-:-:S06]  /*00e0*/  IMAD.WIDE R4, R11, 0x8, R4 ;  /* 0x000000080b047825 */ /* 0x004fcc00078e0204 */
[----:B------:R-:W4:Y:S01]  /*00f0*/  LDG.E.64 R4, desc[UR4][R4.64] ;  /* 0x0000000404047981 */ /* 0x000f22000c1e1b00 */
[----:B---3--:R-:W-:Y:S01]  /*0100*/  IMAD.WIDE R8, R11, 0x8, R8 ;  /* 0x000000080b087825 */ /* 0x008fe200078e0208 */
[----:B----4-:R-:W-:-:S07]  /*0110*/  DADD R6, R2, R4 ;  /* 0x0000000002067229 */ /* 0x010fce0000000004 */
[----:B------:R-:W-:Y:S01]  /*0120*/  STG.E.64 desc[UR4][R8.64], R6 ;  /* 0x0000000608007986 */ /* 0x000fe2000c101b04 */
[----:B------:R-:W-:Y:S05]  /*0130*/  EXIT ;  /* 0x000000000000794d */ /* 0x000fea0003800000 */
.L_x_0:
[----:B------:R-:W-:-:S00]  /*0140*/  BRA `(.L_x_0) ;  /* 0xfffffffc00fc7947 */ /* 0x000fc0000383ffff */
[----:B------:R-:W-:-:S00]  /*0150*/  NOP ;  /* 0x0000000000007918 */ /* 0x000fc00000000000 */
        /* <DEDUP_REMOVED lines=10> */
.L_x_1:


//--------------------- .nv.shared.reserved.0     --------------------------
	.section	.nv.shared.reserved.0,"aw",@nobits
	.weak		__nv_reservedSMEM_offset_0_alias
	.size		__nv_reservedSMEM_offset_0_alias, 0, 64
	.other		__nv_reservedSMEM_offset_0_alias,@"STO_CUDA_RESERVED_SHARED STV_DEFAULT"
__nv_reservedSMEM_offset_0_alias:
	.zero		0
	.zero		64


//--------------------- .nv.constant0._Z12vecAddDoublePKdS0_Pdi --------------------------
	.section	.nv.constant0._Z12vecAddDoublePKdS0_Pdi,"a",@progbits
	.sectionflags	@""
	.align	4
.nv.constant0._Z12vecAddDoublePKdS0_Pdi:
	.zero		924


//--------------------- SYMBOLS --------------------------

	.type		.nv.reservedSmem.offset0,@object
	.size		.nv.reservedSmem.offset0,0x4
